	.headerflags	@"EF_CUDA_TEXMODE_UNIFIED EF_CUDA_64BIT_ADDRESS EF_CUDA_ACCELERATORS EF_CUDA_SM90 EF_CUDA_VIRTUAL_SM(EF_CUDA_SM90)"
	.elftype	@"ET_EXEC"


//--------------------- .nv.info                  --------------------------
	.section	.nv.info,"",@"SHT_CUDA_INFO"
	.align	4


	//----- nvinfo : EIATTR_REGCOUNT
	.align		4
        /*0000*/ 	.byte	0x04, 0x2f
        /*0002*/ 	.short	(.L_3 - .L_2)
	.align		4
.L_2:
        /*0004*/ 	.word	index@(triton_per_fused_add_div_mean_mul_native_layer_norm_native_layer_norm_backward_pow_sqrt_sub_9)
        /*0008*/ 	.word	0x0000001e


	//----- nvinfo : EIATTR_MIN_STACK_SIZE
	.align		4
.L_3:
        /*000c*/ 	.byte	0x04, 0x12
        /*000e*/ 	.short	(.L_5 - .L_4)
	.align		4
.L_4:
        /*0010*/ 	.word	index@(triton_per_fused_add_div_mean_mul_native_layer_norm_native_layer_norm_backward_pow_sqrt_sub_9)
        /*0014*/ 	.word	0x00000000


	//----- nvinfo : EIATTR_FRAME_SIZE
	.align		4
.L_5:
        /*0018*/ 	.byte	0x04, 0x11
        /*001a*/ 	.short	(.L_7 - .L_6)
	.align		4
.L_6:
        /*001c*/ 	.word	index@(triton_per_fused_add_div_mean_mul_native_layer_norm_native_layer_norm_backward_pow_sqrt_sub_9)
        /*0020*/ 	.word	0x00000000


	//----- nvinfo : EIATTR_MIN_STACK_SIZE
	.align		4
.L_7:
        /*0024*/ 	.byte	0x04, 0x12
        /*0026*/ 	.short	(.L_9 - .L_8)
	.align		4
.L_8:
        /*0028*/ 	.word	index@(triton_per_fused_add_div_mean_mul_native_layer_norm_native_layer_norm_backward_pow_sqrt_sub_9)
        /*002c*/ 	.word	0x00000000
.L_9:


//--------------------- .nv.info.triton_per_fused_add_div_mean_mul_native_layer_norm_native_layer_norm_backward_pow_sqrt_sub_9 --------------------------
	.section	.nv.info.triton_per_fused_add_div_mean_mul_native_layer_norm_native_layer_norm_backward_pow_sqrt_sub_9,"",@"SHT_CUDA_INFO"
	.sectionflags	@""
	.align	4


	//----- nvinfo : EIATTR_CUDA_API_VERSION
	.align		4
        /*0000*/ 	.byte	0x04, 0x37
        /*0002*/ 	.short	(.L_11 - .L_10)
.L_10:
        /*0004*/ 	.word	0x0000007c


	//----- nvinfo : EIATTR_KPARAM_INFO
	.align		4
.L_11:
        /*0008*/ 	.byte	0x04, 0x17
        /*000a*/ 	.short	(.L_13 - .L_12)
.L_12:
        /*000c*/ 	.word	0x00000000
        /*0010*/ 	.short	0x000c
        /*0012*/ 	.short	0x005c
        /*0014*/ 	.byte	0x00, 0xf0, 0x11, 0x00


	//----- nvinfo : EIATTR_KPARAM_INFO
	.align		4
.L_13:
        /*0018*/ 	.byte	0x04, 0x17
        /*001a*/ 	.short	(.L_15 - .L_14)
.L_14:
        /*001c*/ 	.word	0x00000000
        /*0020*/ 	.short	0x000b
        /*0022*/ 	.short	0x0058
        /*0024*/ 	.byte	0x00, 0xf0, 0x11, 0x00


	//----- nvinfo : EIATTR_KPARAM_INFO
	.align		4
.L_15:
        /*0028*/ 	.byte	0x04, 0x17
        /*002a*/ 	.short	(.L_17 - .L_16)
.L_16:
        /*002c*/ 	.word	0x00000000
        /*0030*/ 	.short	0x000a
        /*0032*/ 	.short	0x0050
        /*0034*/ 	.byte	0x00, 0xf4, 0x21, 0x00


	//----- nvinfo : EIATTR_KPARAM_INFO
	.align		4
.L_17:
        /*0038*/ 	.byte	0x04, 0x17
        /*003a*/ 	.short	(.L_19 - .L_18)
.L_18:
        /*003c*/ 	.word	0x00000000
        /*0040*/ 	.short	0x0009
        /*0042*/ 	.short	0x0048
        /*0044*/ 	.byte	0x00, 0xf4, 0x21, 0x00


	//----- nvinfo : EIATTR_KPARAM_INFO
	.align		4
.L_19:
        /*0048*/ 	.byte	0x04, 0x17
        /*004a*/ 	.short	(.L_21 - .L_20)
.L_20:
        /*004c*/ 	.word	0x00000000
        /*0050*/ 	.short	0x0008
        /*0052*/ 	.short	0x0040
        /*0054*/ 	.byte	0x00, 0xf4, 0x21, 0x00


	//----- nvinfo : EIATTR_KPARAM_INFO
	.align		4
.L_21:
        /*0058*/ 	.byte	0x04, 0x17
        /*005a*/ 	.short	(.L_23 - .L_22)
.L_22:
        /*005c*/ 	.word	0x00000000
        /*0060*/ 	.short	0x0007
        /*0062*/ 	.short	0x0038
        /*0064*/ 	.byte	0x00, 0xf4, 0x21, 0x00


	//----- nvinfo : EIATTR_KPARAM_INFO
	.align		4
.L_23:
        /*0068*/ 	.byte	0x04, 0x17
        /*006a*/ 	.short	(.L_25 - .L_24)
.L_24:
        /*006c*/ 	.word	0x00000000
        /*0070*/ 	.short	0x0006
        /*0072*/ 	.short	0x0030
        /*0074*/ 	.byte	0x00, 0xf4, 0x21, 0x00


	//----- nvinfo : EIATTR_KPARAM_INFO
	.align		4
.L_25:
        /*0078*/ 	.byte	0x04, 0x17
        /*007a*/ 	.short	(.L_27 - .L_26)
.L_26:
        /*007c*/ 	.word	0x00000000
        /*0080*/ 	.short	0x0005
        /*0082*/ 	.short	0x0028
        /*0084*/ 	.byte	0x00, 0xf4, 0x21, 0x00


	//----- nvinfo : EIATTR_KPARAM_INFO
	.align		4
.L_27:
        /*0088*/ 	.byte	0x04, 0x17
        /*008a*/ 	.short	(.L_29 - .L_28)
.L_28:
        /*008c*/ 	.word	0x00000000
        /*0090*/ 	.short	0x0004
        /*0092*/ 	.short	0x0020
        /*0094*/ 	.byte	0x00, 0xf4, 0x21, 0x00


	//----- nvinfo : EIATTR_KPARAM_INFO
	.align		4
.L_29:
        /*0098*/ 	.byte	0x04, 0x17
        /*009a*/ 	.short	(.L_31 - .L_30)
.L_30:
        /*009c*/ 	.word	0x00000000
        /*00a0*/ 	.short	0x0003
        /*00a2*/ 	.short	0x0018
        /*00a4*/ 	.byte	0x00, 0xf4, 0x21, 0x00


	//----- nvinfo : EIATTR_KPARAM_INFO
	.align		4
.L_31:
        /*00a8*/ 	.byte	0x04, 0x17
        /*00aa*/ 	.short	(.L_33 - .L_32)
.L_32:
        /*00ac*/ 	.word	0x00000000
        /*00b0*/ 	.short	0x0002
        /*00b2*/ 	.short	0x0010
        /*00b4*/ 	.byte	0x00, 0xf4, 0x21, 0x00


	//----- nvinfo : EIATTR_KPARAM_INFO
	.align		4
.L_33:
        /*00b8*/ 	.byte	0x04, 0x17
        /*00ba*/ 	.short	(.L_35 - .L_34)
.L_34:
        /*00bc*/ 	.word	0x00000000
        /*00c0*/ 	.short	0x0001
        /*00c2*/ 	.short	0x0008
        /*00c4*/ 	.byte	0x00, 0xf4, 0x21, 0x00


	//----- nvinfo : EIATTR_KPARAM_INFO
	.align		4
.L_35:
        /*00c8*/ 	.byte	0x04, 0x17
        /*00ca*/ 	.short	(.L_37 - .L_36)
.L_36:
        /*00cc*/ 	.word	0x00000000
        /*00d0*/ 	.short	0x0000
        /*00d2*/ 	.short	0x0000
        /*00d4*/ 	.byte	0x00, 0xf4, 0x21, 0x00


	//----- nvinfo : EIATTR_SPARSE_MMA_MASK
	.align		4
.L_37:
        /*00d8*/ 	.byte	0x03, 0x50
        /*00da*/ 	.short	0x0000


	//----- nvinfo : EIATTR_MAXREG_COUNT
	.align		4
        /*00dc*/ 	.byte	0x03, 0x1b
        /*00de*/ 	.short	0x00ff


	//----- nvinfo : EIATTR_COOP_GROUP_MASK_REGIDS
	.align		4
        /*00e0*/ 	.byte	0x04, 0x29
        /*00e2*/ 	.short	(.L_39 - .L_38)


	//   ....[0]....
.L_38:
        /*00e4*/ 	.word	0xffffffff


	//   ....[1]....
        /*00e8*/ 	.word	0xffffffff


	//   ....[2]....
        /*00ec*/ 	.word	0xffffffff


	//   ....[3]....
        /*00f0*/ 	.word	0xffffffff


	//   ....[4]....
        /*00f4*/ 	.word	0xffffffff


	//   ....[5]....
        /*00f8*/ 	.word	0xffffffff


	//   ....[6]....
        /*00fc*/ 	.word	0xffffffff


	//   ....[7]....
        /*0100*/ 	.word	0xffffffff


	//   ....[8]....
        /*0104*/ 	.word	0xffffffff


	//   ....[9]....
        /*0108*/ 	.word	0xffffffff


	//   ....[10]....
        /*010c*/ 	.word	0xffffffff


	//   ....[11]....
        /*0110*/ 	.word	0xffffffff


	//   ....[12]....
        /*0114*/ 	.word	0xffffffff


	//   ....[13]....
        /*0118*/ 	.word	0xffffffff


	//   ....[14]....
        /*011c*/ 	.word	0xffffffff


	//   ....[15]....
        /*0120*/ 	.word	0xffffffff


	//   ....[16]....
        /*0124*/ 	.word	0xffffffff


	//   ....[17]....
        /*0128*/ 	.word	0xffffffff


	//   ....[18]....
        /*012c*/ 	.word	0xffffffff


	//   ....[19]....
        /*0130*/ 	.word	0xffffffff


	//   ....[20]....
        /*0134*/ 	.word	0xffffffff


	//   ....[21]....
        /*0138*/ 	.word	0xffffffff


	//   ....[22]....
        /*013c*/ 	.word	0xffffffff


	//   ....[23]....
        /*0140*/ 	.word	0xffffffff


	//----- nvinfo : EIATTR_COOP_GROUP_INSTR_OFFSETS
	.align		4
.L_39:
        /*0144*/ 	.byte	0x04, 0x28
        /*0146*/ 	.short	(.L_41 - .L_40)


	//   ....[0]....
.L_40:
        /*0148*/ 	.word	0x00000260


	//   ....[1]....
        /*014c*/ 	.word	0x000002a0


	//   ....[2]....
        /*0150*/ 	.word	0x000002d0


	//   ....[3]....
        /*0154*/ 	.word	0x00000330


	//   ....[4]....
        /*0158*/ 	.word	0x00000360


	//   ....[5]....
        /*015c*/ 	.word	0x00000410


	//   ....[6]....
        /*0160*/ 	.word	0x000004b0


	//   ....[7]....
        /*0164*/ 	.word	0x000004e0


	//   ....[8]....
        /*0168*/ 	.word	0x00000500


	//   ....[9]....
        /*016c*/ 	.word	0x00000520


	//   ....[10]....
        /*0170*/ 	.word	0x00000540


	//   ....[11]....
        /*0174*/ 	.word	0x00000590


	//   ....[12]....
        /*0178*/ 	.word	0x00000680


	//   ....[13]....
        /*017c*/ 	.word	0x000006a0


	//   ....[14]....
        /*0180*/ 	.word	0x000006c0


	//   ....[15]....
        /*0184*/ 	.word	0x000006e0


	//   ....[16]....
        /*0188*/ 	.word	0x00000700


	//   ....[17]....
        /*018c*/ 	.word	0x00000750


	//   ....[18]....
        /*0190*/ 	.word	0x00000800


	//   ....[19]....
        /*0194*/ 	.word	0x00000820


	//   ....[20]....
        /*0198*/ 	.word	0x00000840


	//   ....[21]....
        /*019c*/ 	.word	0x00000870


	//   ....[22]....
        /*01a0*/ 	.word	0x00000890


	//   ....[23]....
        /*01a4*/ 	.word	0x000008f0


	//----- nvinfo : EIATTR_EXIT_INSTR_OFFSETS
	.align		4
.L_41:
        /*01a8*/ 	.byte	0x04, 0x1c
        /*01aa*/ 	.short	(.L_43 - .L_42)


	//   ....[0]....
.L_42:
        /*01ac*/ 	.word	0x00000b40


	//   ....[1]....
        /*01b0*/ 	.word	0x00000b60


	//----- nvinfo : EIATTR_REQNTID
	.align		4
.L_43:
        /*01b4*/ 	.byte	0x04, 0x10
        /*01b6*/ 	.short	(.L_45 - .L_44)
.L_44:
        /*01b8*/ 	.word	0x00000040
        /*01bc*/ 	.word	0x00000001
        /*01c0*/ 	.word	0x00000001


	//----- nvinfo : EIATTR_CBANK_PARAM_SIZE
	.align		4
.L_45:
        /*01c4*/ 	.byte	0x03, 0x19
        /*01c6*/ 	.short	0x0060


	//----- nvinfo : EIATTR_PARAM_CBANK
	.align		4
        /*01c8*/ 	.byte	0x04, 0x0a
        /*01ca*/ 	.short	(.L_47 - .L_46)
	.align		4
.L_46:
        /*01cc*/ 	.word	index@(.nv.constant0.triton_per_fused_add_div_mean_mul_native_layer_norm_native_layer_norm_backward_pow_sqrt_sub_9)
        /*01d0*/ 	.short	0x0210
        /*01d2*/ 	.short	0x0060


	//----- nvinfo : EIATTR_SW_WAR
	.align		4
.L_47:
        /*01d4*/ 	.byte	0x04, 0x36
        /*01d6*/ 	.short	(.L_49 - .L_48)
.L_48:
        /*01d8*/ 	.word	0x00000008
.L_49:


//--------------------- .nv.callgraph             --------------------------
	.section	.nv.callgraph,"",@"SHT_CUDA_CALLGRAPH"
	.align	4
	.sectionentsize	8
	.align		4
        /*0000*/ 	.word	0x00000000
	.align		4
        /*0004*/ 	.word	0xffffffff
	.align		4
        /*0008*/ 	.word	0x00000000
	.align		4
        /*000c*/ 	.word	0xfffffffe
	.align		4
        /*0010*/ 	.word	0x00000000
	.align		4
        /*0014*/ 	.word	0xfffffffd
	.align		4
        /*0018*/ 	.word	0x00000000
	.align		4
        /*001c*/ 	.word	0xfffffffc


//--------------------- .nv.constant4             --------------------------
	.section	.nv.constant4,"a",@progbits
	.align	8
	.align		8
.nv.constant4:
        /*0000*/ 	.dword	_$_str
	.align		8
        /*0008*/ 	.dword	_$_str_$_2


//--------------------- .text.triton_per_fused_add_div_mean_mul_native_layer_norm_native_layer_norm_backward_pow_sqrt_sub_9 --------------------------
	.section	.text.triton_per_fused_add_div_mean_mul_native_layer_norm_native_layer_norm_backward_pow_sqrt_sub_9,"ax",@progbits
	.sectionflags	@"SHF_BARRIERS=1"
	.align	128
        .global         triton_per_fused_add_div_mean_mul_native_layer_norm_native_layer_norm_backward_pow_sqrt_sub_9
        .type           triton_per_fused_add_div_mean_mul_native_layer_norm_native_layer_norm_backward_pow_sqrt_sub_9,@function
        .size           triton_per_fused_add_div_mean_mul_native_layer_norm_native_layer_norm_backward_pow_sqrt_sub_9,(.L_x_1 - triton_per_fused_add_div_mean_mul_native_layer_norm_native_layer_norm_backward_pow_sqrt_sub_9)
        .other          triton_per_fused_add_div_mean_mul_native_layer_norm_native_layer_norm_backward_pow_sqrt_sub_9,@"STO_CUDA_ENTRY STV_DEFAULT"
triton_per_fused_add_div_mean_mul_native_layer_norm_native_layer_norm_backward_pow_sqrt_sub_9:
.text.triton_per_fused_add_div_mean_mul_native_layer_norm_native_layer_norm_backward_pow_sqrt_sub_9:
[----:B------:R-:W0:Y:S02]  /*0000*/  LDC R1, c[0x0][0x28] ;  /* 0x00000a00ff017b82 */ /* 0x000e240000000800 */
[----:B------:R-:W1:Y:S01]  /*0010*/  S2R R3, SR_TID.X ;  /* 0x0000000000037919 */ /* 0x000e620000002100 */
[----:B------:R-:W2:Y:S01]  /*0020*/  LDC.64 R10, c[0x0][0x210] ;  /* 0x00008400ff0a7b82 */ /* 0x000ea20000000a00 */
[----:B------:R-:W-:Y:S01]  /*0030*/  CS2R R12, SRZ ;  /* 0x00000000000c7805 */ /* 0x000fe2000001ff00 */
[----:B------:R-:W-:Y:S01]  /*0040*/  ULDC.64 UR6, c[0x0][0x208] ;  /* 0x0000820000067ab9 */ /* 0x000fe20000000a00 */
[----:B------:R-:W3:Y:S01]  /*0050*/  S2R R8, SR_CTAID.X ;  /* 0x0000000000087919 */ /* 0x000ee20000002500 */
[----:B------:R-:W-:-:S04]  /*0060*/  CS2R R14, SRZ ;  /* 0x00000000000e7805 */ /* 0x000fc8000001ff00 */
[----:B------:R-:W4:Y:S08]  /*0070*/  LDC.64 R18, c[0x0][0x230] ;  /* 0x00008c00ff127b82 */ /* 0x000f300000000a00 */
[----:B------:R-:W5:Y:S01]  /*0080*/  LDC.64 R16, c[0x0][0x228] ;  /* 0x00008a00ff107b82 */ /* 0x000f620000000a00 */
[----:B-1----:R-:W-:-:S04]  /*0090*/  SHF.L.U32 R21, R3, 0x1, RZ ;  /* 0x0000000103157819 */ /* 0x002fc800000006ff */
[----:B------:R-:W-:Y:S02]  /*00a0*/  LOP3.LUT R21, R21, 0x7e, RZ, 0xc0, !PT ;  /* 0x0000007e15157812 */ /* 0x000fe400078ec0ff */
[C---:B---3--:R-:W-:Y:S02]  /*00b0*/  ISETP.GE.AND P1, PT, R8.reuse, 0x10, PT ;  /* 0x000000100800780c */ /* 0x048fe40003f26270 */
[----:B------:R-:W-:Y:S01]  /*00c0*/  LEA R2, R8, R21, 0x7 ;  /* 0x0000001508027211 */ /* 0x000fe200078e38ff */
[----:B----4-:R-:W-:-:S04]  /*00d0*/  IMAD.WIDE.U32 R22, R21, 0x4, R18 ;  /* 0x0000000415167825 */ /* 0x010fc800078e0012 */
[----:B--2---:R-:W-:-:S04]  /*00e0*/  IMAD.WIDE R10, R2, 0x4, R10 ;  /* 0x00000004020a7825 */ /* 0x004fc800078e020a */
[----:B-----5:R-:W-:Y:S02]  /*00f0*/  IMAD.WIDE R18, R2, 0x4, R16 ;  /* 0x0000000402127825 */ /* 0x020fe400078e0210 */
[----:B------:R-:W2:Y:S04]  /*0100*/  @!P1 LDG.E.64 R12, desc[UR6][R10.64] ;  /* 0x000000060a0c9981 */ /* 0x000ea8000c1e1b00 */
[----:B------:R1:W3:Y:S04]  /*0110*/  @!P1 LDG.E.64 R14, desc[UR6][R18.64] ;  /* 0x00000006120e9981 */ /* 0x0002e8000c1e1b00 */
[----:B------:R-:W4:Y:S01]  /*0120*/  LDG.E.EL.64 R16, desc[UR6][R22.64] ;  /* 0x0000000616107981 */ /* 0x000f22000c2e1b00 */
[----:B------:R-:W5:Y:S01]  /*0130*/  S2UR UR5, SR_CgaCtaId ;  /* 0x00000000000579c3 */ /* 0x000f620000008800 */
[C---:B------:R-:W-:Y:S01]  /*0140*/  LOP3.LUT P2, RZ, R3.reuse, 0x1f, RZ, 0xc0, !PT ;  /* 0x0000001f03ff7812 */ /* 0x040fe2000784c0ff */
[----:B------:R-:W-:Y:S01]  /*0150*/  UMOV UR4, 0x400 ;  /* 0x0000040000047882 */ /* 0x000fe20000000000 */
[----:B------:R-:W-:-:S05]  /*0160*/  ISETP.GE.AND P3, PT, R3, 0x2, PT ;  /* 0x000000020300780c */ /* 0x000fca0003f66270 */
[----:B-1----:R-:W1:Y:S01]  /*0170*/  LDC.64 R18, c[0x0][0x240] ;  /* 0x00009000ff127b82 */ /* 0x002e620000000a00 */
[----:B-----5:R-:W-:Y:S01]  /*0180*/  UPRMT UR4, UR5, 0x654, UR4 ;  /* 0x0000065405047896 */ /* 0x020fe20008000004 */
[----:B-1----:R-:W-:-:S06]  /*0190*/  IMAD.WIDE.U32 R18, R21, 0x4, R18 ;  /* 0x0000000415127825 */ /* 0x002fcc00078e0012 */
[----:B------:R-:W5:Y:S01]  /*01a0*/  LDG.E.EL.64 R18, desc[UR6][R18.64] ;  /* 0x0000000612127981 */ /* 0x000f62000c2e1b00 */
[----:B--2---:R-:W-:Y:S02]  /*01b0*/  SEL R0, R13, RZ, !P1 ;  /* 0x000000ff0d007207 */ /* 0x004fe40004800000 */
[----:B------:R-:W-:Y:S02]  /*01c0*/  SEL R7, R12, RZ, !P1 ;  /* 0x000000ff0c077207 */ /* 0x000fe40004800000 */
[----:B---3--:R-:W-:Y:S02]  /*01d0*/  SEL R15, R15, RZ, !P1 ;  /* 0x000000ff0f0f7207 */ /* 0x008fe40004800000 */
[----:B------:R-:W-:Y:S01]  /*01e0*/  SEL R14, R14, RZ, !P1 ;  /* 0x000000ff0e0e7207 */ /* 0x000fe20004800000 */
[----:B----4-:R-:W-:Y:S01]  /*01f0*/  FADD R0, R0, R17 ;  /* 0x0000001100007221 */ /* 0x010fe20000000000 */
[----:B------:R-:W-:Y:S02]  /*0200*/  FADD R7, R7, R16 ;  /* 0x0000001007077221 */ /* 0x000fe40000000000 */
[----:B------:R-:W1:Y:S01]  /*0210*/  LDC.64 R16, c[0x0][0x238] ;  /* 0x00008e00ff107b82 */ /* 0x000e620000000a00 */
[----:B------:R-:W-:Y:S01]  /*0220*/  FADD R0, R15, R0 ;  /* 0x000000000f007221 */ /* 0x000fe20000000000 */
[----:B------:R-:W-:-:S04]  /*0230*/  FADD R7, R14, R7 ;  /* 0x000000070e077221 */ /* 0x000fc80000000000 */
[----:B------:R-:W-:-:S05]  /*0240*/  FADD R12, R0, R7 ;  /* 0x00000007000c7221 */ /* 0x000fca0000000000 */
[----:B------:R-:W-:-:S05]  /*0250*/  FSEL R12, R12, RZ, !P1 ;  /* 0x000000ff0c0c7208 */ /* 0x000fca0004800000 */
[----:B------:R-:W2:Y:S01]  /*0260*/  SHFL.BFLY PT, R13, R12, 0x10, 0x1f ;  /* 0x0e001f000c0d7f89 */ /* 0x000ea200000e0000 */
[----:B-1----:R-:W-:-:S06]  /*0270*/  IMAD.WIDE.U32 R16, R21, 0x4, R16 ;  /* 0x0000000415107825 */ /* 0x002fcc00078e0010 */
[----:B------:R-:W5:Y:S01]  /*0280*/  LDG.E.EL.64 R16, desc[UR6][R16.64] ;  /* 0x0000000610107981 */ /* 0x000f62000c2e1b00 */
[----:B--2---:R-:W-:-:S05]  /*0290*/  FADD R14, R12, R13 ;  /* 0x0000000d0c0e7221 */ /* 0x004fca0000000000 */
[----:B------:R-:W1:Y:S02]  /*02a0*/  SHFL.BFLY PT, R13, R14, 0x8, 0x1f ;  /* 0x0d001f000e0d7f89 */ /* 0x000e6400000e0000 */
[----:B-1----:R-:W-:Y:S02]  /*02b0*/  FADD R20, R14, R13 ;  /* 0x0000000d0e147221 */ /* 0x002fe40000000000 */
[----:B------:R-:W1:Y:S03]  /*02c0*/  LDC.64 R14, c[0x0][0x250] ;  /* 0x00009400ff0e7b82 */ /* 0x000e660000000a00 */
[----:B------:R-:W2:Y:S01]  /*02d0*/  SHFL.BFLY PT, R13, R20, 0x4, 0x1f ;  /* 0x0c801f00140d7f89 */ /* 0x000ea200000e0000 */
[----:B-1----:R-:W-:-:S04]  /*02e0*/  IMAD.WIDE.U32 R14, R21, 0x4, R14 ;  /* 0x00000004150e7825 */ /* 0x002fc800078e000e */
[----:B--2---:R-:W-:Y:S01]  /*02f0*/  FADD R22, R20, R13 ;  /* 0x0000000d14167221 */ /* 0x004fe20000000000 */
[----:B------:R-:W-:Y:S01]  /*0300*/  SHF.R.U32.HI R20, RZ, 0x3, R3 ;  /* 0x00000003ff147819 */ /* 0x000fe20000011603 */
[----:B------:R-:W2:Y:S03]  /*0310*/  LDG.E.EL.64 R14, desc[UR6][R14.64] ;  /* 0x000000060e0e7981 */ /* 0x000ea6000c2e1b00 */
[----:B------:R-:W-:Y:S01]  /*0320*/  LOP3.LUT R20, R20, 0x4, RZ, 0xc0, !PT ;  /* 0x0000000414147812 */ /* 0x000fe200078ec0ff */
[----:B------:R-:W1:Y:S02]  /*0330*/  SHFL.BFLY PT, R13, R22, 0x2, 0x1f ;  /* 0x0c401f00160d7f89 */ /* 0x000e6400000e0000 */
[----:B-1----:R-:W-:Y:S02]  /*0340*/  FADD R23, R22, R13 ;  /* 0x0000000d16177221 */ /* 0x002fe40000000000 */
[----:B------:R-:W1:Y:S03]  /*0350*/  LDC.64 R12, c[0x0][0x248] ;  /* 0x00009200ff0c7b82 */ /* 0x000e660000000a00 */
[----:B------:R-:W3:Y:S01]  /*0360*/  SHFL.BFLY PT, R24, R23, 0x1, 0x1f ;  /* 0x0c201f0017187f89 */ /* 0x000ee200000e0000 */
[----:B-1----:R-:W-:Y:S01]  /*0370*/  IMAD.WIDE.U32 R12, R21, 0x4, R12 ;  /* 0x00000004150c7825 */ /* 0x002fe200078e000c */
[----:B------:R-:W-:-:S03]  /*0380*/  LEA R21, R3, UR4, 0x2 ;  /* 0x0000000403157c11 */ /* 0x000fc6000f8e10ff */
[----:B---3--:R-:W-:Y:S02]  /*0390*/  FADD R25, R23, R24 ;  /* 0x0000001817197221 */ /* 0x008fe40000000000 */
[----:B------:R-:W2:Y:S04]  /*03a0*/  LDG.E.EL.64 R12, desc[UR6][R12.64] ;  /* 0x000000060c0c7981 */ /* 0x000ea8000c2e1b00 */
[----:B------:R-:W-:Y:S01]  /*03b0*/  @!P2 STS [R20+UR4], R25 ;  /* 0x000000191400a988 */ /* 0x000fe20008000804 */
[----:B------:R-:W-:Y:S06]  /*03c0*/  BAR.SYNC.DEFER_BLOCKING 0x0 ;  /* 0x0000000000007b1d */ /* 0x000fec0000010000 */
[----:B------:R-:W1:Y:S01]  /*03d0*/  @!P3 LDS R5, [R21] ;  /* 0x000000001505b984 */ /* 0x000e620000000800 */
[----:B------:R-:W-:-:S04]  /*03e0*/  LOP3.LUT R23, R3, 0x1, RZ, 0xc0, !PT ;  /* 0x0000000103177812 */ /* 0x000fc800078ec0ff */
[----:B------:R-:W-:-:S04]  /*03f0*/  ISETP.NE.U32.AND P0, PT, R23, 0x1, PT ;  /* 0x000000011700780c */ /* 0x000fc80003f05070 */
[----:B------:R-:W-:Y:S01]  /*0400*/  ISETP.LT.AND P0, PT, R3, 0x2, P0 ;  /* 0x000000020300780c */ /* 0x000fe20000701270 */
[----:B-1----:R-:W1:Y:S02]  /*0410*/  SHFL.BFLY PT, R22, R5, 0x1, 0x1f ;  /* 0x0c201f0005167f89 */ /* 0x002e6400000e0000 */
[----:B-1----:R-:W-:-:S10]  /*0420*/  FADD R22, R5, R22 ;  /* 0x0000001605167221 */ /* 0x002fd40000000000 */
[----:B------:R-:W-:Y:S01]  /*0430*/  @P0 STS [R21], R22 ;  /* 0x0000001615000388 */ /* 0x000fe20000000800 */
[----:B------:R-:W-:Y:S06]  /*0440*/  BAR.SYNC.DEFER_BLOCKING 0x0 ;  /* 0x0000000000007b1d */ /* 0x000fec0000010000 */
[----:B------:R-:W1:Y:S02]  /*0450*/  LDS R25, [UR4] ;  /* 0x00000004ff197984 */ /* 0x000e640008000800 */
[C---:B-1----:R-:W-:Y:S01]  /*0460*/  FFMA R23, R25.reuse, -0.0078125, R0 ;  /* 0xbc00000019177823 */ /* 0x042fe20000000000 */
[----:B------:R-:W-:-:S03]  /*0470*/  FFMA R7, R25, -0.0078125, R7 ;  /* 0xbc00000019077823 */ /* 0x000fc60000000007 */
[----:B------:R-:W-:-:S04]  /*0480*/  FMUL R0, R23, R23 ;  /* 0x0000001717007220 */ /* 0x000fc80000400000 */
[----:B------:R-:W-:-:S05]  /*0490*/  FFMA R0, R7, R7, R0 ;  /* 0x0000000707007223 */ /* 0x000fca0000000000 */
[----:B------:R-:W-:-:S05]  /*04a0*/  FSEL R0, R0, RZ, !P1 ;  /* 0x000000ff00007208 */ /* 0x000fca0004800000 */
[----:B------:R-:W1:Y:S02]  /*04b0*/  SHFL.BFLY PT, R5, R0, 0x10, 0x1f ;  /* 0x0e001f0000057f89 */ /* 0x000e6400000e0000 */
[----:B-1----:R-:W-:Y:S01]  /*04c0*/  FADD R5, R0, R5 ;  /* 0x0000000500057221 */ /* 0x002fe20000000000 */
[----:B------:R-:W-:Y:S06]  /*04d0*/  BAR.SYNC.DEFER_BLOCKING 0x0 ;  /* 0x0000000000007b1d */ /* 0x000fec0000010000 */
[----:B------:R-:W1:Y:S02]  /*04e0*/  SHFL.BFLY PT, R24, R5, 0x8, 0x1f ;  /* 0x0d001f0005187f89 */ /* 0x000e6400000e0000 */
[----:B-1----:R-:W-:-:S05]  /*04f0*/  FADD R24, R5, R24 ;  /* 0x0000001805187221 */ /* 0x002fca0000000000 */
[----:B------:R-:W1:Y:S02]  /*0500*/  SHFL.BFLY PT, R25, R24, 0x4, 0x1f ;  /* 0x0c801f0018197f89 */ /* 0x000e6400000e0000 */
[----:B-1----:R-:W-:-:S05]  /*0510*/  FADD R25, R24, R25 ;  /* 0x0000001918197221 */ /* 0x002fca0000000000 */
[----:B------:R-:W1:Y:S02]  /*0520*/  SHFL.BFLY PT, R22, R25, 0x2, 0x1f ;  /* 0x0c401f0019167f89 */ /* 0x000e6400000e0000 */
[----:B-1----:R-:W-:-:S05]  /*0530*/  FADD R22, R25, R22 ;  /* 0x0000001619167221 */ /* 0x002fca0000000000 */
[----:B------:R-:W1:Y:S02]  /*0540*/  SHFL.BFLY PT, R27, R22, 0x1, 0x1f ;  /* 0x0c201f00161b7f89 */ /* 0x000e6400000e0000 */
[----:B-1----:R-:W-:-:S05]  /*0550*/  FADD R27, R22, R27 ;  /* 0x0000001b161b7221 */ /* 0x002fca0000000000 */
[----:B------:R-:W-:Y:S01]  /*0560*/  @!P2 STS [R20+UR4], R27 ;  /* 0x0000001b1400a988 */ /* 0x000fe20008000804 */
[----:B------:R-:W-:Y:S06]  /*0570*/  BAR.SYNC.DEFER_BLOCKING 0x0 ;  /* 0x0000000000007b1d */ /* 0x000fec0000010000 */
[----:B------:R-:W1:Y:S04]  /*0580*/  @!P3 LDS R4, [R21] ;  /* 0x000000001504b984 */ /* 0x000e680000000800 */
[----:B-1----:R-:W1:Y:S02]  /*0590*/  SHFL.BFLY PT, R5, R4, 0x1, 0x1f ;  /* 0x0c201f0004057f89 */ /* 0x002e6400000e0000 */
[----:B-1----:R-:W-:-:S05]  /*05a0*/  FADD R24, R4, R5 ;  /* 0x0000000504187221 */ /* 0x002fca0000000000 */
[----:B------:R-:W-:Y:S01]  /*05b0*/  @P0 STS [R21], R24 ;  /* 0x0000001815000388 */ /* 0x000fe20000000800 */
[----:B------:R-:W-:Y:S06]  /*05c0*/  BAR.SYNC.DEFER_BLOCKING 0x0 ;  /* 0x0000000000007b1d */ /* 0x000fec0000010000 */
[----:B------:R-:W1:Y:S01]  /*05d0*/  LDS R0, [UR4] ;  /* 0x00000004ff007984 */ /* 0x000e620008000800 */
[----:B------:R-:W-:-:S10]  /*05e0*/  HFMA2.MMA R5, -RZ, RZ, 1, 0 ;  /* 0x3c000000ff057435 */ /* 0x000fd400000001ff */
[----:B-1----:R-:W-:-:S06]  /*05f0*/  FFMA R0, R0, R5, 9.9999997473787516356e-06 ;  /* 0x3727c5ac00007423 */ /* 0x002fcc0000000005 */
[----:B------:R-:W1:Y:S02]  /*0600*/  MUFU.RSQ R0, R0 ;  /* 0x0000000000007308 */ /* 0x000e640000001400 */
[-C--:B-1----:R-:W-:Y:S01]  /*0610*/  FMUL R22, R7, R0.reuse ;  /* 0x0000000007167220 */ /* 0x082fe20000400000 */
[----:B------:R-:W-:Y:S01]  /*0620*/  FMUL R23, R23, R0 ;  /* 0x0000000017177220 */ /* 0x000fe20000400000 */
[----:B------:R-:W-:Y:S02]  /*0630*/  BAR.SYNC.DEFER_BLOCKING 0x0 ;  /* 0x0000000000007b1d */ /* 0x000fe40000010000 */
[----:B-----5:R-:W-:Y:S01]  /*0640*/  FFMA R7, R16, R22, R18 ;  /* 0x0000001610077223 */ /* 0x020fe20000000012 */
[----:B------:R-:W-:-:S04]  /*0650*/  FFMA R17, R17, R23, R19 ;  /* 0x0000001711117223 */ /* 0x000fc80000000013 */
[----:B------:R-:W-:-:S05]  /*0660*/  FADD R4, R7, R17 ;  /* 0x0000001107047221 */ /* 0x000fca0000000000 */
[----:B------:R-:W-:-:S05]  /*0670*/  FSEL R4, R4, RZ, !P1 ;  /* 0x000000ff04047208 */ /* 0x000fca0004800000 */
        /* <DEDUP_REMOVED lines=17> */
[----:B------:R-:W1:Y:S02]  /*0790*/  LDS R16, [UR4] ;  /* 0x00000004ff107984 */ /* 0x000e640008000800 */
[----:B-1----:R-:W-:-:S04]  /*07a0*/  FMUL R18, R16, 0.0078125 ;  /* 0x3c00000010127820 */ /* 0x002fc80000400000 */
[--C-:B------:R-:W-:Y:S01]  /*07b0*/  FADD R24, R17, -R18.reuse ;  /* 0x8000001211187221 */ /* 0x100fe20000000000 */
[----:B------:R-:W-:-:S03]  /*07c0*/  FADD R25, R7, -R18 ;  /* 0x8000001207197221 */ /* 0x000fc60000000000 */
[----:B------:R-:W-:-:S04]  /*07d0*/  FMUL R16, R24, R24 ;  /* 0x0000001818107220 */ /* 0x000fc80000400000 */
[----:B------:R-:W-:-:S05]  /*07e0*/  FFMA R16, R25, R25, R16 ;  /* 0x0000001919107223 */ /* 0x000fca0000000010 */
[----:B------:R-:W-:-:S05]  /*07f0*/  FSEL R16, R16, RZ, !P1 ;  /* 0x000000ff10107208 */ /* 0x000fca0004800000 */
[----:B------:R-:W1:Y:S02]  /*0800*/  SHFL.BFLY PT, R7, R16, 0x10, 0x1f ;  /* 0x0e001f0010077f89 */ /* 0x000e6400000e0000 */
[----:B-1----:R-:W-:-:S05]  /*0810*/  FADD R7, R16, R7 ;  /* 0x0000000710077221 */ /* 0x002fca0000000000 */
[----:B------:R-:W1:Y:S02]  /*0820*/  SHFL.BFLY PT, R4, R7, 0x8, 0x1f ;  /* 0x0d001f0007047f89 */ /* 0x000e6400000e0000 */
[----:B-1----:R-:W-:-:S05]  /*0830*/  FADD R4, R7, R4 ;  /* 0x0000000407047221 */ /* 0x002fca0000000000 */
[----:B------:R-:W1:Y:S02]  /*0840*/  SHFL.BFLY PT, R17, R4, 0x4, 0x1f ;  /* 0x0c801f0004117f89 */ /* 0x000e6400000e0000 */
[----:B-1----:R-:W-:Y:S01]  /*0850*/  FADD R17, R4, R17 ;  /* 0x0000001104117221 */ /* 0x002fe20000000000 */
[----:B------:R-:W-:Y:S06]  /*0860*/  BAR.SYNC.DEFER_BLOCKING 0x0 ;  /* 0x0000000000007b1d */ /* 0x000fec0000010000 */
[----:B------:R-:W1:Y:S02]  /*0870*/  SHFL.BFLY PT, R6, R17, 0x2, 0x1f ;  /* 0x0c401f0011067f89 */ /* 0x000e6400000e0000 */
[----:B-1----:R-:W-:-:S05]  /*0880*/  FADD R6, R17, R6 ;  /* 0x0000000611067221 */ /* 0x002fca0000000000 */
[----:B------:R-:W1:Y:S02]  /*0890*/  SHFL.BFLY PT, R19, R6, 0x1, 0x1f ;  /* 0x0c201f0006137f89 */ /* 0x000e6400000e0000 */
[----:B-1----:R-:W-:Y:S02]  /*08a0*/  FADD R27, R6, R19 ;  /* 0x00000013061b7221 */ /* 0x002fe40000000000 */
[----:B------:R-:W1:Y:S03]  /*08b0*/  LDC.64 R6, c[0x0][0x220] ;  /* 0x00008800ff067b82 */ /* 0x000e660000000a00 */
[----:B------:R-:W-:Y:S05]  /*08c0*/  @!P2 STS [R20+UR4], R27 ;  /* 0x0000001b1400a988 */ /* 0x000fea0008000804 */
[----:B------:R-:W-:Y:S06]  /*08d0*/  BAR.SYNC.DEFER_BLOCKING 0x0 ;  /* 0x0000000000007b1d */ /* 0x000fec0000010000 */
[----:B------:R-:W3:Y:S04]  /*08e0*/  @!P3 LDS R9, [R21] ;  /* 0x000000001509b984 */ /* 0x000ee80000000800 */
[----:B---3--:R-:W3:Y:S02]  /*08f0*/  SHFL.BFLY PT, R16, R9, 0x1, 0x1f ;  /* 0x0c201f0009107f89 */ /* 0x008ee400000e0000 */
[----:B---3--:R-:W-:-:S05]  /*0900*/  FADD R16, R9, R16 ;  /* 0x0000001009107221 */ /* 0x008fca0000000000 */
[----:B------:R3:W-:Y:S01]  /*0910*/  @P0 STS [R21], R16 ;  /* 0x0000001015000388 */ /* 0x0007e20000000800 */
[----:B------:R-:W-:Y:S08]  /*0920*/  BAR.SYNC.DEFER_BLOCKING 0x0 ;  /* 0x0000000000007b1d */ /* 0x000ff00000010000 */
[----:B---3--:R-:W3:Y:S08]  /*0930*/  LDC.64 R16, c[0x0][0x258] ;  /* 0x00009600ff107b82 */ /* 0x008ef00000000a00 */
[----:B------:R-:W4:Y:S01]  /*0940*/  LDC.64 R20, c[0x0][0x260] ;  /* 0x00009800ff147b82 */ /* 0x000f220000000a00 */
[----:B------:R-:W5:Y:S04]  /*0950*/  LDS R4, [UR4] ;  /* 0x00000004ff047984 */ /* 0x000f680008000800 */
[----:B------:R0:W-:Y:S01]  /*0960*/  @!P1 STG.E.64 desc[UR6][R10.64], R22 ;  /* 0x000000160a009986 */ /* 0x0001e2000c101b06 */
[----:B-----5:R-:W-:-:S06]  /*0970*/  FFMA R19, R4, R5, 9.9999997473787516356e-06 ;  /* 0x3727c5ac04137423 */ /* 0x020fcc0000000005 */
[----:B------:R-:W5:Y:S02]  /*0980*/  MUFU.SQRT R19, R19 ;  /* 0x0000001300137308 */ /* 0x000f640000002000 */
[C---:B-----5:R-:W-:Y:S01]  /*0990*/  FMUL R4, R19.reuse, 0.25 ;  /* 0x3e80000013047820 */ /* 0x060fe20000400000 */
[----:B------:R-:W-:Y:S01]  /*09a0*/  BAR.SYNC.DEFER_BLOCKING 0x0 ;  /* 0x0000000000007b1d */ /* 0x000fe20000010000 */
[----:B------:R-:W-:-:S04]  /*09b0*/  FSETP.GT.AND P2, PT, R19, 8.50705917302346158658e+37, PT ;  /* 0x7e8000001300780b */ /* 0x000fc80003f44000 */
[----:B------:R-:W-:-:S03]  /*09c0*/  FSEL R26, R4, R19, P2 ;  /* 0x00000013041a7208 */ /* 0x000fc60001000000 */
[----:B------:R-:W5:Y:S01]  /*09d0*/  LDC.64 R4, c[0x0][0x218] ;  /* 0x00008600ff047b82 */ /* 0x000f620000000a00 */
[----:B------:R-:W-:-:S04]  /*09e0*/  LOP3.LUT P0, RZ, R3, 0x3f, RZ, 0xc0, !PT ;  /* 0x0000003f03ff7812 */ /* 0x000fc8000780c0ff */
[C---:B------:R-:W-:Y:S02]  /*09f0*/  ISETP.LT.AND P0, PT, R8.reuse, 0x10, !P0 ;  /* 0x000000100800780c */ /* 0x040fe40004701270 */
[----:B------:R-:W-:Y:S01]  /*0a00*/  FSETP.GEU.AND P3, PT, R19, 1.175494350822287508e-38, PT ;  /* 0x008000001300780b */ /* 0x000fe20003f6e000 */
[----:B-----5:R-:W-:-:S12]  /*0a10*/  IMAD.WIDE R4, R8, 0x4, R4 ;  /* 0x0000000408047825 */ /* 0x020fd800078e0204 */
[----:B------:R-:W-:Y:S01]  /*0a20*/  @!P3 FMUL R26, R26, 16777216 ;  /* 0x4b8000001a1ab820 */ /* 0x000fe20000400000 */
[----:B------:R0:W-:Y:S05]  /*0a30*/  @P0 STG.E desc[UR6][R4.64], R18 ;  /* 0x0000001204000986 */ /* 0x0001ea000c101906 */
[----:B------:R-:W5:Y:S01]  /*0a40*/  MUFU.RCP R26, R26 ;  /* 0x0000001a001a7308 */ /* 0x000f620000001000 */
[----:B------:R-:W-:Y:S01]  /*0a50*/  @P2 FMUL R25, R25, 0.25 ;  /* 0x3e80000019192820 */ /* 0x000fe20000400000 */
[----:B------:R-:W-:Y:S01]  /*0a60*/  @P2 FMUL R24, R24, 0.25 ;  /* 0x3e80000018182820 */ /* 0x000fe20000400000 */
[----:B-1----:R-:W-:Y:S01]  /*0a70*/  IMAD.WIDE R6, R8, 0x4, R6 ;  /* 0x0000000408067825 */ /* 0x002fe200078e0206 */
[----:B------:R-:W-:Y:S03]  /*0a80*/  BAR.SYNC.DEFER_BLOCKING 0x0 ;  /* 0x0000000000007b1d */ /* 0x000fe60000010000 */
[----:B------:R-:W-:Y:S01]  /*0a90*/  @!P3 FMUL R25, R25, 16777216 ;  /* 0x4b8000001919b820 */ /* 0x000fe20000400000 */
[----:B------:R-:W-:Y:S01]  /*0aa0*/  @!P3 FMUL R24, R24, 16777216 ;  /* 0x4b8000001818b820 */ /* 0x000fe20000400000 */
[----:B---3--:R-:W-:-:S04]  /*0ab0*/  IMAD.WIDE R16, R8, 0x4, R16 ;  /* 0x0000000408107825 */ /* 0x008fc800078e0210 */
[----:B------:R-:W-:Y:S01]  /*0ac0*/  FMUL R3, R0, 0.0078125 ;  /* 0x3c00000000037820 */ /* 0x000fe20000400000 */
[----:B----4-:R-:W-:-:S04]  /*0ad0*/  IMAD.WIDE R20, R2, 0x4, R20 ;  /* 0x0000000402147825 */ /* 0x010fc800078e0214 */
[C---:B-----5:R-:W-:Y:S01]  /*0ae0*/  FMUL R25, R26.reuse, R25 ;  /* 0x000000191a197220 */ /* 0x060fe20000400000 */
[----:B------:R-:W-:-:S03]  /*0af0*/  FMUL R24, R26, R24 ;  /* 0x000000181a187220 */ /* 0x000fc60000400000 */
[----:B--2---:R-:W-:Y:S01]  /*0b00*/  FFMA R12, R12, R25, R14 ;  /* 0x000000190c0c7223 */ /* 0x004fe2000000000e */
[----:B------:R-:W-:Y:S01]  /*0b10*/  FFMA R13, R13, R24, R15 ;  /* 0x000000180d0d7223 */ /* 0x000fe2000000000f */
[----:B------:R0:W-:Y:S04]  /*0b20*/  @P0 STG.E desc[UR6][R6.64], R19 ;  /* 0x0000001306000986 */ /* 0x0001e8000c101906 */
[----:B------:R0:W-:Y:S01]  /*0b30*/  @P0 STG.E desc[UR6][R16.64], R3 ;  /* 0x0000000310000986 */ /* 0x0001e2000c101906 */
[----:B------:R-:W-:Y:S05]  /*0b40*/  @P1 EXIT ;  /* 0x000000000000194d */ /* 0x000fea0003800000 */
[----:B------:R-:W-:Y:S01]  /*0b50*/  STG.E.64 desc[UR6][R20.64], R12 ;  /* 0x0000000c14007986 */ /* 0x000fe2000c101b06 */
[----:B------:R-:W-:Y:S05]  /*0b60*/  EXIT ;  /* 0x000000000000794d */ /* 0x000fea0003800000 */
.L_x_0:
[----:B------:R-:W-:-:S00]  /*0b70*/  BRA `(.L_x_0) ;  /* 0xfffffffc00fc7947 */ /* 0x000fc0000383ffff */
[----:B------:R-:W-:-:S00]  /*0b80*/  NOP ;  /* 0x0000000000007918 */ /* 0x000fc00000000000 */
[----:B------:R-:W-:-:S00]  /*0b90*/  NOP ;  /* 0x0000000000007918 */ /* 0x000fc00000000000 */
[----:B------:R-:W-:-:S00]  /*0ba0*/  NOP ;  /* 0x0000000000007918 */ /* 0x000fc00000000000 */
[----:B------:R-:W-:-:S00]  /*0bb0*/  NOP ;  /* 0x0000000000007918 */ /* 0x000fc00000000000 */
[----:B------:R-:W-:-:S00]  /*0bc0*/  NOP ;  /* 0x0000000000007918 */ /* 0x000fc00000000000 */
[----:B------:R-:W-:-:S00]  /*0bd0*/  NOP ;  /* 0x0000000000007918 */ /* 0x000fc00000000000 */
[----:B------:R-:W-:-:S00]  /*0be0*/  NOP ;  /* 0x0000000000007918 */ /* 0x000fc00000000000 */
[----:B------:R-:W-:-:S00]  /*0bf0*/  NOP ;  /* 0x0000000000007918 */ /* 0x000fc00000000000 */
.L_x_1:


//--------------------- .nv.global.init           --------------------------
	.section	.nv.global.init,"aw",@progbits
.nv.global.init:
	.type		_$_str,@object
	.size		_$_str,(_$_str_$_2 - _$_str)
_$_str:
        /*0000*/ 	.byte	0x5f, 0x5f, 0x43, 0x55, 0x44, 0x41, 0x5f, 0x46, 0x54, 0x5a, 0x00
	.type		_$_str_$_2,@object
	.size		_$_str_$_2,(.L_1 - _$_str_$_2)
_$_str_$_2:
        /*000b*/ 	.byte	0x5f, 0x5f, 0x43, 0x55, 0x44, 0x41, 0x5f, 0x50, 0x52, 0x45, 0x43, 0x5f, 0x53, 0x51, 0x52, 0x54
        /*001b*/ 	.byte	0x00
.L_1:


//--------------------- .nv.shared.triton_per_fused_add_div_mean_mul_native_layer_norm_native_layer_norm_backward_pow_sqrt_sub_9 --------------------------
	.section	.nv.shared.triton_per_fused_add_div_mean_mul_native_layer_norm_native_layer_norm_backward_pow_sqrt_sub_9,"aw",@nobits
	.sectionflags	@""
	.align	16
	.zero		1024


//--------------------- .nv.constant0.triton_per_fused_add_div_mean_mul_native_layer_norm_native_layer_norm_backward_pow_sqrt_sub_9 --------------------------
	.section	.nv.constant0.triton_per_fused_add_div_mean_mul_native_layer_norm_native_layer_norm_backward_pow_sqrt_sub_9,"a",@progbits
	.sectionflags	@""
	.align	4
.nv.constant0.triton_per_fused_add_div_mean_mul_native_layer_norm_native_layer_norm_backward_pow_sqrt_sub_9:
	.zero		624
